//
// Generated by NVIDIA NVVM Compiler
//
// Compiler Build ID: CL-36424714
// Cuda compilation tools, release 13.0, V13.0.88
// Based on NVVM 20.0.0
//

.version 9.0
.target sm_100
.address_size 64

	// .globl	_Z3dotPiS_S_S_

.visible .entry _Z3dotPiS_S_S_(
	.param .u64 .ptr .align 1 _Z3dotPiS_S_S__param_0,
	.param .u64 .ptr .align 1 _Z3dotPiS_S_S__param_1,
	.param .u64 .ptr .align 1 _Z3dotPiS_S_S__param_2,
	.param .u64 .ptr .align 1 _Z3dotPiS_S_S__param_3
)
{
	.reg .pred 	%p<8>;
	.reg .b32 	%r<49>;
	.reg .b64 	%rd<43>;

	ld.param.u64 	%rd21, [_Z3dotPiS_S_S__param_0];
	ld.param.u64 	%rd22, [_Z3dotPiS_S_S__param_1];
	ld.param.u64 	%rd23, [_Z3dotPiS_S_S__param_2];
	cvta.to.global.u64 	%rd1, %rd22;
	cvta.to.global.u64 	%rd2, %rd21;
	cvta.to.global.u64 	%rd3, %rd23;
	mov.u32 	%r1, %tid.x;
	mov.u32 	%r48, %ntid.x;
	add.s32 	%r18, %r1, %r48;
	xor.b32  	%r19, %r18, 1048575;
	div.u32 	%r20, %r19, %r48;
	add.s32 	%r21, %r20, 2;
	and.b32  	%r3, %r21, 3;
	mul.wide.u32 	%rd4, %r48, 16;
	mul.wide.u32 	%rd42, %r1, 4;
	shl.b32 	%r22, %r48, 1;
	add.s32 	%r23, %r1, %r22;
	mul.wide.u32 	%rd40, %r23, 4;
	mad.lo.s32 	%r24, %r48, 3, %r1;
	mul.wide.u32 	%rd39, %r24, 4;
	mul.wide.u32 	%rd8, %r48, 4;
	add.s64 	%rd9, %rd1, %rd8;
	add.s64 	%rd10, %rd2, %rd8;
	and.b32  	%r25, %r21, -4;
	neg.s32 	%r43, %r25;
	mov.b32 	%r47, 0;
$L__BB0_1:
	add.s64 	%rd24, %rd2, %rd42;
	ld.global.u32 	%r26, [%rd24];
	add.s64 	%rd25, %rd1, %rd42;
	ld.global.u32 	%r27, [%rd25];
	mad.lo.s32 	%r28, %r27, %r26, %r47;
	add.s64 	%rd26, %rd10, %rd42;
	ld.global.u32 	%r29, [%rd26];
	add.s64 	%rd27, %rd9, %rd42;
	ld.global.u32 	%r30, [%rd27];
	mad.lo.s32 	%r31, %r30, %r29, %r28;
	add.s64 	%rd28, %rd2, %rd40;
	ld.global.u32 	%r32, [%rd28];
	add.s64 	%rd29, %rd1, %rd40;
	ld.global.u32 	%r33, [%rd29];
	mad.lo.s32 	%r34, %r33, %r32, %r31;
	add.s64 	%rd30, %rd2, %rd39;
	ld.global.u32 	%r35, [%rd30];
	add.s64 	%rd31, %rd1, %rd39;
	ld.global.u32 	%r36, [%rd31];
	mad.lo.s32 	%r47, %r36, %r35, %r34;
	add.s64 	%rd42, %rd42, %rd4;
	add.s64 	%rd40, %rd40, %rd4;
	add.s64 	%rd39, %rd39, %rd4;
	add.s32 	%r43, %r43, 4;
	setp.ne.s32 	%p1, %r43, 0;
	@%p1 bra 	$L__BB0_1;
	setp.eq.s32 	%p2, %r3, 0;
	@%p2 bra 	$L__BB0_5;
	neg.s32 	%r45, %r3;
$L__BB0_4:
	.pragma "nounroll";
	add.s64 	%rd32, %rd2, %rd42;
	ld.global.u32 	%r37, [%rd32];
	add.s64 	%rd33, %rd1, %rd42;
	ld.global.u32 	%r38, [%rd33];
	mad.lo.s32 	%r47, %r38, %r37, %r47;
	add.s64 	%rd42, %rd42, %rd8;
	add.s32 	%r45, %r45, 1;
	setp.ne.s32 	%p3, %r45, 0;
	@%p3 bra 	$L__BB0_4;
$L__BB0_5:
	mul.wide.u32 	%rd34, %r1, 4;
	add.s64 	%rd19, %rd3, %rd34;
	st.global.u32 	[%rd19], %r47;
	bar.sync 	0;
	setp.lt.u32 	%p4, %r48, 2;
	@%p4 bra 	$L__BB0_9;
$L__BB0_6:
	shr.u32 	%r16, %r48, 1;
	setp.ge.u32 	%p5, %r1, %r16;
	@%p5 bra 	$L__BB0_8;
	mul.wide.u32 	%rd35, %r16, 4;
	add.s64 	%rd36, %rd19, %rd35;
	ld.global.u32 	%r39, [%rd36];
	ld.global.u32 	%r40, [%rd19];
	add.s32 	%r41, %r40, %r39;
	st.global.u32 	[%rd19], %r41;
$L__BB0_8:
	bar.sync 	0;
	setp.gt.u32 	%p6, %r48, 3;
	mov.u32 	%r48, %r16;
	@%p6 bra 	$L__BB0_6;
$L__BB0_9:
	setp.ne.s32 	%p7, %r1, 0;
	@%p7 bra 	$L__BB0_11;
	ld.param.u64 	%rd38, [_Z3dotPiS_S_S__param_3];
	ld.global.u32 	%r42, [%rd3];
	cvta.to.global.u64 	%rd37, %rd38;
	st.global.u32 	[%rd37], %r42;
$L__BB0_11:
	ret;

}


// ===== COMPILED SASS (sm_100) =====

	.target	sm_100

	.elftype	@"ET_EXEC"


//--------------------- .note.nv.tkinfo           --------------------------
	.section	.note.nv.tkinfo,"",@"SHT_NOTE"
	.sectionflags	@"SHF_NOTE_NV_TKINFO"
	.tkinfo
        /*0018*/ 	.word	0x00000002
        /*0030*/ 	.string	""
        /*0030*/ 	.string	"ptxas"
        /*0030*/ 	.string	"Cuda compilation tools, release 13.0, V13.0.88"
        /*0030*/ 	.string	"Build cuda_13.0.r13.0/compiler.36424714_0"
        /*0030*/ 	.string	"-arch sm_100 -m 64 "



//--------------------- .note.nv.cuinfo           --------------------------
	.section	.note.nv.cuinfo,"",@"SHT_NOTE"
	.sectionflags	@"SHF_NOTE_NV_CUINFO"
        /*0018*/ 	.short	0x0002
        /*001a*/ 	.short	0x0064
        /*001c*/ 	.short	0x0082
	.zero		2


//--------------------- .nv.info                  --------------------------
	.section	.nv.info,"",@"SHT_CUDA_INFO"
	.align	4


	//----- nvinfo : EIATTR_REGCOUNT
	.align		4
        /*0000*/ 	.byte	0x04, 0x2f
        /*0002*/ 	.short	(.L_1 - .L_0)
	.align		4
.L_0:
        /*0004*/ 	.word	index@(_Z3dotPiS_S_S_)
        /*0008*/ 	.word	0x00000020


	//----- nvinfo : EIATTR_FRAME_SIZE
	.align		4
.L_1:
        /*000c*/ 	.byte	0x04, 0x11
        /*000e*/ 	.short	(.L_3 - .L_2)
	.align		4
.L_2:
        /*0010*/ 	.word	index@(_Z3dotPiS_S_S_)
        /*0014*/ 	.word	0x00000000


	//----- nvinfo : EIATTR_MIN_STACK_SIZE
	.align		4
.L_3:
        /*0018*/ 	.byte	0x04, 0x12
        /*001a*/ 	.short	(.L_5 - .L_4)
	.align		4
.L_4:
        /*001c*/ 	.word	index@(_Z3dotPiS_S_S_)
        /*0020*/ 	.word	0x00000000
.L_5:


//--------------------- .nv.compat                --------------------------
	.section	.nv.compat,"",@"SHT_CUDA_COMPAT_INFO"
	.align	4
        /*0000*/ 	.byte	0x02, 0x09, 0x00, 0x00, 0x02, 0x02, 0x01, 0x00, 0x02, 0x05, 0x05, 0x00, 0x03, 0x07, 0x01, 0x01
        /*0010*/ 	.byte	0x02, 0x03, 0x00, 0x00, 0x02, 0x06, 0x01, 0x00, 0x04, 0x0b, 0x08, 0x00, 0x09, 0x00, 0x00, 0x00
        /*0020*/ 	.byte	0x00, 0x00, 0x00, 0x00


//--------------------- .nv.info._Z3dotPiS_S_S_   --------------------------
	.section	.nv.info._Z3dotPiS_S_S_,"",@"SHT_CUDA_INFO"
	.sectionflags	@""
	.align	4


	//----- nvinfo : EIATTR_CUDA_API_VERSION
	.align		4
        /*0000*/ 	.byte	0x04, 0x37
        /*0002*/ 	.short	(.L_7 - .L_6)
.L_6:
        /*0004*/ 	.word	0x00000082


	//----- nvinfo : EIATTR_KPARAM_INFO
	.align		4
.L_7:
        /*0008*/ 	.byte	0x04, 0x17
        /*000a*/ 	.short	(.L_9 - .L_8)
.L_8:
        /*000c*/ 	.word	0x00000000
        /*0010*/ 	.short	0x0003
        /*0012*/ 	.short	0x0018
        /*0014*/ 	.byte	0x00, 0xf5, 0x21, 0x00


	//----- nvinfo : EIATTR_KPARAM_INFO
	.align		4
.L_9:
        /*0018*/ 	.byte	0x04, 0x17
        /*001a*/ 	.short	(.L_11 - .L_10)
.L_10:
        /*001c*/ 	.word	0x00000000
        /*0020*/ 	.short	0x0002
        /*0022*/ 	.short	0x0010
        /*0024*/ 	.byte	0x00, 0xf5, 0x21, 0x00


	//----- nvinfo : EIATTR_KPARAM_INFO
	.align		4
.L_11:
        /*0028*/ 	.byte	0x04, 0x17
        /*002a*/ 	.short	(.L_13 - .L_12)
.L_12:
        /*002c*/ 	.word	0x00000000
        /*0030*/ 	.short	0x0001
        /*0032*/ 	.short	0x0008
        /*0034*/ 	.byte	0x00, 0xf5, 0x21, 0x00


	//----- nvinfo : EIATTR_KPARAM_INFO
	.align		4
.L_13:
        /*0038*/ 	.byte	0x04, 0x17
        /*003a*/ 	.short	(.L_15 - .L_14)
.L_14:
        /*003c*/ 	.word	0x00000000
        /*0040*/ 	.short	0x0000
        /*0042*/ 	.short	0x0000
        /*0044*/ 	.byte	0x00, 0xf5, 0x21, 0x00


	//----- nvinfo : EIATTR_SPARSE_MMA_MASK
	.align		4
.L_15:
        /*0048*/ 	.byte	0x03, 0x50
        /*004a*/ 	.short	0x0000


	//----- nvinfo : EIATTR_MAXREG_COUNT
	.align		4
        /*004c*/ 	.byte	0x03, 0x1b
        /*004e*/ 	.short	0x00ff


	//----- nvinfo : EIATTR_NUM_BARRIERS
	.align		4
        /*0050*/ 	.byte	0x02, 0x4c
        /*0052*/ 	.byte	0x01
	.zero		1


	//----- nvinfo : EIATTR_MERCURY_ISA_VERSION
	.align		4
        /*0054*/ 	.byte	0x03, 0x5f
        /*0056*/ 	.short	0x0101


	//----- nvinfo : EIATTR_VRC_CTA_INIT_COUNT
	.align		4
        /*0058*/ 	.byte	0x02, 0x4a
	.zero		1
	.zero		1


	//----- nvinfo : EIATTR_EXIT_INSTR_OFFSETS
	.align		4
        /*005c*/ 	.byte	0x04, 0x1c
        /*005e*/ 	.short	(.L_17 - .L_16)


	//   ....[0]....
.L_16:
        /*0060*/ 	.word	0x00001460


	//   ....[1]....
        /*0064*/ 	.word	0x000014b0


	//----- nvinfo : EIATTR_CRS_STACK_SIZE
	.align		4
.L_17:
        /*0068*/ 	.byte	0x04, 0x1e
        /*006a*/ 	.short	(.L_19 - .L_18)
.L_18:
        /*006c*/ 	.word	0x00000000


	//----- nvinfo : EIATTR_CBANK_PARAM_SIZE
	.align		4
.L_19:
        /*0070*/ 	.byte	0x03, 0x19
        /*0072*/ 	.short	0x0020


	//----- nvinfo : EIATTR_PARAM_CBANK
	.align		4
        /*0074*/ 	.byte	0x04, 0x0a
        /*0076*/ 	.short	(.L_21 - .L_20)
	.align		4
.L_20:
        /*0078*/ 	.word	index@(.nv.constant0._Z3dotPiS_S_S_)
        /*007c*/ 	.short	0x0380
        /*007e*/ 	.short	0x0020


	//----- nvinfo : EIATTR_SW_WAR
	.align		4
.L_21:
        /*0080*/ 	.byte	0x04, 0x36
        /*0082*/ 	.short	(.L_23 - .L_22)
.L_22:
        /*0084*/ 	.word	0x00000008
.L_23:


//--------------------- .nv.callgraph             --------------------------
	.section	.nv.callgraph,"",@"SHT_CUDA_CALLGRAPH"
	.align	4
	.sectionentsize	8
	.align		4
        /*0000*/ 	.word	0x00000000
	.align		4
        /*0004*/ 	.word	0xffffffff
	.align		4
        /*0008*/ 	.word	0x00000000
	.align		4
        /*000c*/ 	.word	0xfffffffe
	.align		4
        /*0010*/ 	.word	0x00000000
	.align		4
        /*0014*/ 	.word	0xfffffffd
	.align		4
        /*0018*/ 	.word	0x00000000
	.align		4
        /*001c*/ 	.word	0xfffffffc


//--------------------- .text._Z3dotPiS_S_S_      --------------------------
	.section	.text._Z3dotPiS_S_S_,"ax",@progbits
	.align	128
        .global         _Z3dotPiS_S_S_
        .type           _Z3dotPiS_S_S_,@function
        .size           _Z3dotPiS_S_S_,(.L_x_17 - _Z3dotPiS_S_S_)
        .other          _Z3dotPiS_S_S_,@"STO_CUDA_ENTRY STV_DEFAULT"
_Z3dotPiS_S_S_:
.text._Z3dotPiS_S_S_:
[----:B------:R-:W-:Y:S08]  /*0000*/  LDC R1, c[0x0][0x37c] ;  /* 0x0000df00ff017b82 */ /* 0x000ff00000000800 */
[----:B------:R-:W0:Y:S01]  /*0010*/  LDC R25, c[0x0][0x360] ;  /* 0x0000d800ff197b82 */ /* 0x000e220000000800 */
[----:B------:R-:W1:Y:S01]  /*0020*/  S2R R3, SR_TID.X ;  /* 0x0000000000037919 */ /* 0x000e620000002100 */
[----:B------:R-:W-:Y:S01]  /*0030*/  BSSY.RECONVERGENT B1, `(.L_x_0) ;  /* 0x000011b000017945 */ /* 0x000fe20003800200 */
[----:B------:R-:W2:Y:S03]  /*0040*/  LDCU.64 UR4, c[0x0][0x358] ;  /* 0x00006b00ff0477ac */ /* 0x000ea60008000a00 */
[----:B------:R-:W-:Y:S01]  /*0050*/  BSSY.RELIABLE B0, `(.L_x_1) ;  /* 0x00000f6000007945 */ /* 0x000fe20003800100 */
[----:B------:R-:W3:Y:S01]  /*0060*/  LDCU.128 UR8, c[0x0][0x380] ;  /* 0x00007000ff0877ac */ /* 0x000ee20008000c00 */
[----:B------:R-:W4:Y:S01]  /*0070*/  LDC.64 R10, c[0x0][0x388] ;  /* 0x0000e200ff0a7b82 */ /* 0x000f220000000a00 */
[----:B------:R-:W0:Y:S07]  /*0080*/  LDCU.128 UR16, c[0x0][0x380] ;  /* 0x00007000ff1077ac */ /* 0x000e2e0008000c00 */
[----:B------:R-:W5:Y:S01]  /*0090*/  LDC.64 R12, c[0x0][0x380] ;  /* 0x0000e000ff0c7b82 */ /* 0x000f620000000a00 */
[----:B0-----:R-:W0:Y:S01]  /*00a0*/  I2F.U32.RP R2, R25 ;  /* 0x0000001900027306 */ /* 0x001e220000209000 */
[C---:B------:R-:W-:Y:S01]  /*00b0*/  ISETP.NE.U32.AND P2, PT, R25.reuse, RZ, PT ;  /* 0x000000ff1900720c */ /* 0x040fe20003f45070 */
[----:B----4-:R-:W-:-:S04]  /*00c0*/  IMAD.WIDE.U32 R10, R25, 0x4, R10 ;  /* 0x00000004190a7825 */ /* 0x010fc800078e000a */
[C-C-:B-1----:R-:W-:Y:S02]  /*00d0*/  IMAD R14, R25.reuse, 0x2, R3.reuse ;  /* 0x00000002190e7824 */ /* 0x142fe400078e0203 */
[----:B------:R-:W-:Y:S01]  /*00e0*/  IMAD R16, R25, 0x3, R3 ;  /* 0x0000000319107824 */ /* 0x000fe200078e0203 */
[----:B0-----:R-:W0:Y:S01]  /*00f0*/  MUFU.RCP R2, R2 ;  /* 0x0000000200027308 */ /* 0x001e220000001000 */
[----:B------:R-:W-:-:S04]  /*0100*/  IMAD.WIDE.U32 R18, R3, 0x4, RZ ;  /* 0x0000000403127825 */ /* 0x000fc800078e00ff */
[----:B-----5:R-:W-:-:S04]  /*0110*/  IMAD.WIDE.U32 R12, R25, 0x4, R12 ;  /* 0x00000004190c7825 */ /* 0x020fc800078e000c */
[----:B------:R-:W-:-:S04]  /*0120*/  IMAD.WIDE.U32 R14, R14, 0x4, RZ ;  /* 0x000000040e0e7825 */ /* 0x000fc800078e00ff */
[----:B------:R-:W-:-:S04]  /*0130*/  IMAD.WIDE.U32 R16, R16, 0x4, RZ ;  /* 0x0000000410107825 */ /* 0x000fc800078e00ff */
[----:B0-----:R-:W-:-:S04]  /*0140*/  VIADD R4, R2, 0xffffffe ;  /* 0x0ffffffe02047836 */ /* 0x001fc80000000000 */
[----:B------:R0:W1:Y:S02]  /*0150*/  F2I.FTZ.U32.TRUNC.NTZ R5, R4 ;  /* 0x0000000400057305 */ /* 0x000064000021f000 */
[----:B0-----:R-:W-:Y:S02]  /*0160*/  IMAD.MOV.U32 R4, RZ, RZ, RZ ;  /* 0x000000ffff047224 */ /* 0x001fe400078e00ff */
[----:B-1----:R-:W-:-:S04]  /*0170*/  IMAD.MOV R0, RZ, RZ, -R5 ;  /* 0x000000ffff007224 */ /* 0x002fc800078e0a05 */
[----:B------:R-:W-:Y:S02]  /*0180*/  IMAD R7, R0, R25, RZ ;  /* 0x0000001900077224 */ /* 0x000fe400078e02ff */
[----:B------:R-:W-:Y:S02]  /*0190*/  IMAD.IADD R0, R3, 0x1, R25 ;  /* 0x0000000103007824 */ /* 0x000fe400078e0219 */
[----:B------:R-:W-:-:S03]  /*01a0*/  IMAD.HI.U32 R5, R5, R7, R4 ;  /* 0x0000000705057227 */ /* 0x000fc600078e0004 */
[----:B------:R-:W-:-:S05]  /*01b0*/  LOP3.LUT R0, R0, 0xfffff, RZ, 0x3c, !PT ;  /* 0x000fffff00007812 */ /* 0x000fca00078e3cff */
[----:B------:R-:W-:-:S04]  /*01c0*/  IMAD.HI.U32 R5, R5, R0, RZ ;  /* 0x0000000005057227 */ /* 0x000fc800078e00ff */
[----:B------:R-:W-:-:S04]  /*01d0*/  IMAD.MOV R2, RZ, RZ, -R5 ;  /* 0x000000ffff027224 */ /* 0x000fc800078e0a05 */
[----:B------:R-:W-:Y:S02]  /*01e0*/  IMAD R0, R25, R2, R0 ;  /* 0x0000000219007224 */ /* 0x000fe400078e0200 */
[----:B------:R-:W-:-:S03]  /*01f0*/  IMAD.MOV.U32 R2, RZ, RZ, RZ ;  /* 0x000000ffff027224 */ /* 0x000fc600078e00ff */
[----:B------:R-:W-:-:S13]  /*0200*/  ISETP.GE.U32.AND P0, PT, R0, R25, PT ;  /* 0x000000190000720c */ /* 0x000fda0003f06070 */
[----:B------:R-:W-:Y:S02]  /*0210*/  @P0 IMAD.IADD R0, R0, 0x1, -R25 ;  /* 0x0000000100000824 */ /* 0x000fe400078e0a19 */
[----:B------:R-:W-:-:S03]  /*0220*/  @P0 VIADD R5, R5, 0x1 ;  /* 0x0000000105050836 */ /* 0x000fc60000000000 */
[----:B------:R-:W-:-:S13]  /*0230*/  ISETP.GE.U32.AND P1, PT, R0, R25, PT ;  /* 0x000000190000720c */ /* 0x000fda0003f26070 */
[----:B------:R-:W-:Y:S01]  /*0240*/  @P1 VIADD R5, R5, 0x1 ;  /* 0x0000000105051836 */ /* 0x000fe20000000000 */
[----:B------:R-:W-:-:S05]  /*0250*/  @!P2 LOP3.LUT R5, RZ, R25, RZ, 0x33, !PT ;  /* 0x00000019ff05a212 */ /* 0x000fca00078e33ff */
[----:B------:R-:W-:-:S05]  /*0260*/  VIADD R4, R5, 0x2 ;  /* 0x0000000205047836 */ /* 0x000fca0000000000 */
[C---:B------:R-:W-:Y:S02]  /*0270*/  LOP3.LUT R0, R4.reuse, 0xfffffffc, RZ, 0xc0, !PT ;  /* 0xfffffffc04007812 */ /* 0x040fe400078ec0ff */
[----:B------:R-:W-:-:S03]  /*0280*/  LOP3.LUT R4, R4, 0x3, RZ, 0xc0, !PT ;  /* 0x0000000304047812 */ /* 0x000fc600078ec0ff */
[----:B------:R-:W-:-:S05]  /*0290*/  IMAD.MOV R0, RZ, RZ, -R0 ;  /* 0x000000ffff007224 */ /* 0x000fca00078e0a00 */
[----:B------:R-:W-:-:S13]  /*02a0*/  ISETP.GE.AND P0, PT, R0, RZ, PT ;  /* 0x000000ff0000720c */ /* 0x000fda0003f06270 */
[----:B--23--:R-:W-:Y:S05]  /*02b0*/  @P0 BRA `(.L_x_2) ;  /* 0x0000000c003c0947 */ /* 0x00cfea0003800000 */
[----:B------:R-:W-:Y:S01]  /*02c0*/  IMAD.MOV R5, RZ, RZ, -R0 ;  /* 0x000000ffff057224 */ /* 0x000fe200078e0a00 */
[----:B------:R-:W-:Y:S01]  /*02d0*/  BSSY.RECONVERGENT B2, `(.L_x_3) ;  /* 0x0000084000027945 */ /* 0x000fe20003800200 */
[----:B------:R-:W-:-:S03]  /*02e0*/  PLOP3.LUT P0, PT, PT, PT, PT, 0x80, 0x8 ;  /* 0x000000000008781c */ /* 0x000fc60003f0f070 */
[----:B------:R-:W-:-:S13]  /*02f0*/  ISETP.GT.AND P1, PT, R5, 0xc, PT ;  /* 0x0000000c0500780c */ /* 0x000fda0003f24270 */
[----:B------:R-:W-:Y:S05]  /*0300*/  @!P1 BRA `(.L_x_4) ;  /* 0x0000000800009947 */ /* 0x000fea0003800000 */
[----:B------:R-:W-:-:S13]  /*0310*/  PLOP3.LUT P0, PT, PT, PT, PT, 0x8, 0x80 ;  /* 0x000000000080781c */ /* 0x000fda0003f0e170 */
.L_x_5:
[C---:B------:R-:W-:Y:S02]  /*0320*/  IADD3 R28, P1, PT, R18.reuse, UR10, RZ ;  /* 0x0000000a121c7c10 */ /* 0x040fe4000ff3e0ff */
[----:B------:R-:W-:Y:S02]  /*0330*/  IADD3 R6, P2, PT, R18, UR8, RZ ;  /* 0x0000000812067c10 */ /* 0x000fe4000ff5e0ff */
[C---:B------:R-:W-:Y:S02]  /*0340*/  IADD3.X R29, PT, PT, R19.reuse, UR11, RZ, P1, !PT ;  /* 0x0000000b131d7c10 */ /* 0x040fe40008ffe4ff */
[----:B------:R-:W-:Y:S02]  /*0350*/  IADD3.X R7, PT, PT, R19, UR9, RZ, P2, !PT ;  /* 0x0000000913077c10 */ /* 0x000fe400097fe4ff */
[-C--:B------:R-:W-:Y:S01]  /*0360*/  IADD3 R26, P1, PT, R12, R18.reuse, RZ ;  /* 0x000000120c1a7210 */ /* 0x080fe20007f3e0ff */
[----:B------:R0:W2:Y:S01]  /*0370*/  LDG.E R5, desc[UR4][R28.64] ;  /* 0x000000041c057981 */ /* 0x0000a2000c1e1900 */
[----:B------:R-:W-:-:S03]  /*0380*/  IADD3 R8, P2, PT, R10, R18, RZ ;  /* 0x000000120a087210 */ /* 0x000fc60007f5e0ff */
[--C-:B------:R-:W-:Y:S01]  /*0390*/  IMAD.X R27, R13, 0x1, R19.reuse, P1 ;  /* 0x000000010d1b7824 */ /* 0x100fe200008e0613 */
[----:B------:R-:W2:Y:S01]  /*03a0*/  LDG.E R6, desc[UR4][R6.64] ;  /* 0x0000000406067981 */ /* 0x000ea2000c1e1900 */
[----:B------:R-:W-:Y:S01]  /*03b0*/  IMAD.X R9, R11, 0x1, R19, P2 ;  /* 0x000000010b097824 */ /* 0x000fe200010e0613 */
[C---:B------:R-:W-:Y:S02]  /*03c0*/  IADD3 R20, P1, PT, R14.reuse, UR8, RZ ;  /* 0x000000080e147c10 */ /* 0x040fe4000ff3e0ff */
[----:B------:R-:W-:Y:S02]  /*03d0*/  IADD3 R22, P2, PT, R14, UR10, RZ ;  /* 0x0000000a0e167c10 */ /* 0x000fe4000ff5e0ff */
[----:B------:R-:W3:Y:S01]  /*03e0*/  LDG.E R8, desc[UR4][R8.64] ;  /* 0x0000000408087981 */ /* 0x000ee2000c1e1900 */
[C---:B------:R-:W-:Y:S02]  /*03f0*/  IADD3.X R21, PT, PT, R15.reuse, UR9, RZ, P1, !PT ;  /* 0x000000090f157c10 */ /* 0x040fe40008ffe4ff */
[----:B------:R-:W-:Y:S01]  /*0400*/  IADD3.X R23, PT, PT, R15, UR11, RZ, P2, !PT ;  /* 0x0000000b0f177c10 */ /* 0x000fe200097fe4ff */
[----:B------:R1:W3:Y:S01]  /*0410*/  LDG.E R7, desc[UR4][R26.64] ;  /* 0x000000041a077981 */ /* 0x0002e2000c1e1900 */
[----:B0-----:R-:W-:-:S03]  /*0420*/  IADD3 R28, P1, PT, R16, UR8, RZ ;  /* 0x00000008101c7c10 */ /* 0x001fc6000ff3e0ff */
[----:B------:R-:W4:Y:S01]  /*0430*/  LDG.E R22, desc[UR4][R22.64] ;  /* 0x0000000416167981 */ /* 0x000f22000c1e1900 */
[----:B------:R-:W-:-:S03]  /*0440*/  IADD3.X R29, PT, PT, R17, UR9, RZ, P1, !PT ;  /* 0x00000009111d7c10 */ /* 0x000fc60008ffe4ff */
[----:B------:R0:W4:Y:S01]  /*0450*/  LDG.E R9, desc[UR4][R20.64] ;  /* 0x0000000414097981 */ /* 0x000122000c1e1900 */
[----:B-1----:R-:W-:-:S04]  /*0460*/  IADD3 R26, P2, PT, R16, UR10, RZ ;  /* 0x0000000a101a7c10 */ /* 0x002fc8000ff5e0ff */
[----:B------:R-:W-:Y:S01]  /*0470*/  IADD3.X R27, PT, PT, R17, UR11, RZ, P2, !PT ;  /* 0x0000000b111b7c10 */ /* 0x000fe200097fe4ff */
[----:B------:R-:W5:Y:S04]  /*0480*/  LDG.E R23, desc[UR4][R28.64] ;  /* 0x000000041c177981 */ /* 0x000f68000c1e1900 */
[----:B------:R1:W5:Y:S01]  /*0490*/  LDG.E R24, desc[UR4][R26.64] ;  /* 0x000000041a187981 */ /* 0x000362000c1e1900 */
[----:B------:R-:W-:-:S03]  /*04a0*/  IMAD.WIDE.U32 R18, R25, 0x10, R18 ;  /* 0x0000001019127825 */ /* 0x000fc600078e0012 */
[----:B0-----:R-:W-:Y:S01]  /*04b0*/  IADD3 R20, P1, PT, R18, UR8, RZ ;  /* 0x0000000812147c10 */ /* 0x001fe2000ff3e0ff */
[----:B------:R-:W-:-:S03]  /*04c0*/  IMAD.WIDE.U32 R14, R25, 0x10, R14 ;  /* 0x00000010190e7825 */ /* 0x000fc600078e000e */
[----:B------:R-:W-:Y:S01]  /*04d0*/  IADD3.X R21, PT, PT, R19, UR9, RZ, P1, !PT ;  /* 0x0000000913157c10 */ /* 0x000fe20008ffe4ff */
[----:B------:R-:W-:-:S04]  /*04e0*/  IMAD.WIDE.U32 R16, R25, 0x10, R16 ;  /* 0x0000001019107825 */ /* 0x000fc800078e0010 */
[----:B------:R-:W5:Y:S01]  /*04f0*/  LDG.E R20, desc[UR4][R20.64] ;  /* 0x0000000414147981 */ /* 0x000f62000c1e1900 */
[----:B--2---:R-:W-:Y:S01]  /*0500*/  IMAD R5, R6, R5, R2 ;  /* 0x0000000506057224 */ /* 0x004fe200078e0202 */
[----:B------:R-:W-:-:S03]  /*0510*/  IADD3 R6, P2, PT, R18, UR10, RZ ;  /* 0x0000000a12067c10 */ /* 0x000fc6000ff5e0ff */
[----:B---3--:R-:W-:Y:S01]  /*0520*/  IMAD R2, R7, R8, R5 ;  /* 0x0000000807027224 */ /* 0x008fe200078e0205 */
[----:B------:R-:W-:Y:S02]  /*0530*/  IADD3.X R7, PT, PT, R19, UR11, RZ, P2, !PT ;  /* 0x0000000b13077c10 */ /* 0x000fe400097fe4ff */
[-C--:B------:R-:W-:Y:S02]  /*0540*/  IADD3 R8, P1, PT, R12, R18.reuse, RZ ;  /* 0x000000120c087210 */ /* 0x080fe40007f3e0ff */
[----:B-1----:R-:W-:Y:S02]  /*0550*/  IADD3 R26, P2, PT, R10, R18, RZ ;  /* 0x000000120a1a7210 */ /* 0x002fe40007f5e0ff */
[----:B------:R-:W2:Y:S01]  /*0560*/  LDG.E R7, desc[UR4][R6.64] ;  /* 0x0000000406077981 */ /* 0x000ea2000c1e1900 */
[----:B----4-:R-:W-:Y:S02]  /*0570*/  IMAD R2, R9, R22, R2 ;  /* 0x0000001609027224 */ /* 0x010fe400078e0202 */
[--C-:B------:R-:W-:Y:S01]  /*0580*/  IMAD.X R9, R13, 0x1, R19.reuse, P1 ;  /* 0x000000010d097824 */ /* 0x100fe200008e0613 */
[C---:B------:R-:W-:Y:S01]  /*0590*/  IADD3 R22, P1, PT, R14.reuse, UR8, RZ ;  /* 0x000000080e167c10 */ /* 0x040fe2000ff3e0ff */
[----:B------:R-:W-:Y:S01]  /*05a0*/  IMAD.X R27, R11, 0x1, R19, P2 ;  /* 0x000000010b1b7824 */ /* 0x000fe200010e0613 */
[----:B------:R-:W-:-:S02]  /*05b0*/  IADD3 R28, P2, PT, R14, UR10, RZ ;  /* 0x0000000a0e1c7c10 */ /* 0x000fc4000ff5e0ff */
[----:B------:R-:W3:Y:S02]  /*05c0*/  LDG.E R8, desc[UR4][R8.64] ;  /* 0x0000000408087981 */ /* 0x000ee4000c1e1900 */
[----:B------:R-:W-:Y:S01]  /*05d0*/  IADD3.X R29, PT, PT, R15, UR11, RZ, P2, !PT ;  /* 0x0000000b0f1d7c10 */ /* 0x000fe200097fe4ff */
[----:B-----5:R-:W-:Y:S01]  /*05e0*/  IMAD R2, R23, R24, R2 ;  /* 0x0000001817027224 */ /* 0x020fe200078e0202 */
[----:B------:R-:W-:Y:S01]  /*05f0*/  IADD3.X R23, PT, PT, R15, UR9, RZ, P1, !PT ;  /* 0x000000090f177c10 */ /* 0x000fe20008ffe4ff */
[----:B------:R-:W3:Y:S04]  /*0600*/  LDG.E R27, desc[UR4][R26.64] ;  /* 0x000000041a1b7981 */ /* 0x000ee8000c1e1900 */
[----:B------:R0:W4:Y:S04]  /*0610*/  LDG.E R5, desc[UR4][R22.64] ;  /* 0x0000000416057981 */ /* 0x000128000c1e1900 */
[----:B------:R1:W4:Y:S01]  /*0620*/  LDG.E R24, desc[UR4][R28.64] ;  /* 0x000000041c187981 */ /* 0x000322000c1e1900 */
[----:B0-----:R-:W-:-:S02]  /*0630*/  IADD3 R22, P1, PT, R16, UR8, RZ ;  /* 0x0000000810167c10 */ /* 0x001fc4000ff3e0ff */
[----:B-1----:R-:W-:Y:S02]  /*0640*/  IADD3 R28, P2, PT, R16, UR10, RZ ;  /* 0x0000000a101c7c10 */ /* 0x002fe4000ff5e0ff */
[C---:B------:R-:W-:Y:S02]  /*0650*/  IADD3.X R23, PT, PT, R17.reuse, UR9, RZ, P1, !PT ;  /* 0x0000000911177c10 */ /* 0x040fe40008ffe4ff */
[----:B------:R-:W-:-:S03]  /*0660*/  IADD3.X R29, PT, PT, R17, UR11, RZ, P2, !PT ;  /* 0x0000000b111d7c10 */ /* 0x000fc600097fe4ff */
[----:B------:R0:W5:Y:S04]  /*0670*/  LDG.E R9, desc[UR4][R22.64] ;  /* 0x0000000416097981 */ /* 0x000168000c1e1900 */
[----:B------:R1:W5:Y:S01]  /*0680*/  LDG.E R26, desc[UR4][R28.64] ;  /* 0x000000041c1a7981 */ /* 0x000362000c1e1900 */
[----:B------:R-:W-:-:S03]  /*0690*/  IMAD.WIDE.U32 R18, R25, 0x10, R18 ;  /* 0x0000001019127825 */ /* 0x000fc600078e0012 */
[----:B------:R-:W-:Y:S01]  /*06a0*/  IADD3 R6, P2, PT, R18, UR8, RZ ;  /* 0x0000000812067c10 */ /* 0x000fe2000ff5e0ff */
[----:B------:R-:W-:-:S04]  /*06b0*/  IMAD.WIDE.U32 R14, R25, 0x10, R14 ;  /* 0x00000010190e7825 */ /* 0x000fc800078e000e */
[----:B------:R-:W-:-:S04]  /*06c0*/  IMAD.WIDE.U32 R16, R25, 0x10, R16 ;  /* 0x0000001019107825 */ /* 0x000fc800078e0010 */
[----:B--2---:R-:W-:Y:S01]  /*06d0*/  IMAD R2, R20, R7, R2 ;  /* 0x0000000714027224 */ /* 0x004fe200078e0202 */
[----:B------:R-:W-:Y:S02]  /*06e0*/  IADD3.X R7, PT, PT, R19, UR9, RZ, P2, !PT ;  /* 0x0000000913077c10 */ /* 0x000fe400097fe4ff */
[-C--:B0-----:R-:W-:Y:S02]  /*06f0*/  IADD3 R22, P2, PT, R12, R18.reuse, RZ ;  /* 0x000000120c167210 */ /* 0x081fe40007f5e0ff */
[----:B------:R-:W-:Y:S01]  /*0700*/  IADD3 R20, P1, PT, R18, UR10, RZ ;  /* 0x0000000a12147c10 */ /* 0x000fe2000ff3e0ff */
[----:B------:R-:W2:Y:S02]  /*0710*/  LDG.E R6, desc[UR4][R6.64] ;  /* 0x0000000406067981 */ /* 0x000ea4000c1e1900 */
[----:B------:R-:W-:Y:S01]  /*0720*/  IMAD.X R23, R13, 0x1, R19, P2 ;  /* 0x000000010d177824 */ /* 0x000fe200010e0613 */
[----:B-1----:R-:W-:Y:S01]  /*0730*/  IADD3 R28, P2, PT, R10, R18, RZ ;  /* 0x000000120a1c7210 */ /* 0x002fe20007f5e0ff */
[----:B---3--:R-:W-:Y:S01]  /*0740*/  IMAD R8, R8, R27, R2 ;  /* 0x0000001b08087224 */ /* 0x008fe200078e0202 */
[----:B------:R-:W-:-:S03]  /*0750*/  IADD3.X R21, PT, PT, R19, UR11, RZ, P1, !PT ;  /* 0x0000000b13157c10 */ /* 0x000fc60008ffe4ff */
[----:B------:R-:W-:Y:S01]  /*0760*/  IMAD.X R29, R11, 0x1, R19, P2 ;  /* 0x000000010b1d7824 */ /* 0x000fe200010e0613 */
[----:B------:R-:W3:Y:S04]  /*0770*/  LDG.E R22, desc[UR4][R22.64] ;  /* 0x0000000416167981 */ /* 0x000ee8000c1e1900 */
[----:B------:R-:W2:Y:S01]  /*0780*/  LDG.E R21, desc[UR4][R20.64] ;  /* 0x0000000414157981 */ /* 0x000ea2000c1e1900 */
[----:B----4-:R-:W-:Y:S01]  /*0790*/  IMAD R2, R5, R24, R8 ;  /* 0x0000001805027224 */ /* 0x010fe200078e0208 */
[C---:B------:R-:W-:Y:S02]  /*07a0*/  IADD3 R8, P1, PT, R14.reuse, UR8, RZ ;  /* 0x000000080e087c10 */ /* 0x040fe4000ff3e0ff */
[----:B------:R-:W3:Y:S01]  /*07b0*/  LDG.E R29, desc[UR4][R28.64] ;  /* 0x000000041c1d7981 */ /* 0x000ee2000c1e1900 */
[----:B-----5:R-:W-:Y:S01]  /*07c0*/  IMAD R2, R9, R26, R2 ;  /* 0x0000001a09027224 */ /* 0x020fe200078e0202 */
[----:B------:R-:W-:-:S02]  /*07d0*/  IADD3 R26, P2, PT, R14, UR10, RZ ;  /* 0x0000000a0e1a7c10 */ /* 0x000fc4000ff5e0ff */
[C---:B------:R-:W-:Y:S02]  /*07e0*/  IADD3.X R9, PT, PT, R15.reuse, UR9, RZ, P1, !PT ;  /* 0x000000090f097c10 */ /* 0x040fe40008ffe4ff */
[----:B------:R-:W-:-:S03]  /*07f0*/  IADD3.X R27, PT, PT, R15, UR11, RZ, P2, !PT ;  /* 0x0000000b0f1b7c10 */ /* 0x000fc600097fe4ff */
[----:B------:R0:W4:Y:S04]  /*0800*/  LDG.E R5, desc[UR4][R8.64] ;  /* 0x0000000408057981 */ /* 0x000128000c1e1900 */
[----:B------:R1:W4:Y:S01]  /*0810*/  LDG.E R20, desc[UR4][R26.64] ;  /* 0x000000041a147981 */ /* 0x000322000c1e1900 */
[C---:B0-----:R-:W-:Y:S02]  /*0820*/  IADD3 R8, P1, PT, R16.reuse, UR8, RZ ;  /* 0x0000000810087c10 */ /* 0x041fe4000ff3e0ff */
[----:B-1----:R-:W-:Y:S02]  /*0830*/  IADD3 R26, P2, PT, R16, UR10, RZ ;  /* 0x0000000a101a7c10 */ /* 0x002fe4000ff5e0ff */
[C---:B------:R-:W-:Y:S02]  /*0840*/  IADD3.X R9, PT, PT, R17.reuse, UR9, RZ, P1, !PT ;  /* 0x0000000911097c10 */ /* 0x040fe40008ffe4ff */
[----:B------:R-:W-:-:S03]  /*0850*/  IADD3.X R27, PT, PT, R17, UR11, RZ, P2, !PT ;  /* 0x0000000b111b7c10 */ /* 0x000fc600097fe4ff */
[----:B------:R0:W5:Y:S04]  /*0860*/  LDG.E R7, desc[UR4][R8.64] ;  /* 0x0000000408077981 */ /* 0x000168000c1e1900 */
[----:B------:R-:W5:Y:S01]  /*0870*/  LDG.E R24, desc[UR4][R26.64] ;  /* 0x000000041a187981 */ /* 0x000f62000c1e1900 */
[----:B------:R-:W-:-:S03]  /*0880*/  IMAD.WIDE.U32 R18, R25, 0x10, R18 ;  /* 0x0000001019127825 */ /* 0x000fc600078e0012 */
[----:B0-----:R-:W-:Y:S01]  /*0890*/  IADD3 R8, P2, PT, R18, UR8, RZ ;  /* 0x0000000812087c10 */ /* 0x001fe2000ff5e0ff */
[----:B------:R-:W-:-:S03]  /*08a0*/  IMAD.WIDE.U32 R14, R25, 0x10, R14 ;  /* 0x00000010190e7825 */ /* 0x000fc600078e000e */
[----:B------:R-:W-:Y:S02]  /*08b0*/  IADD3.X R9, PT, PT, R19, UR9, RZ, P2, !PT ;  /* 0x0000000913097c10 */ /* 0x000fe400097fe4ff */
[----:B------:R-:W-:Y:S01]  /*08c0*/  IADD3 R28, P1, PT, R18, UR10, RZ ;  /* 0x0000000a121c7c10 */ /* 0x000fe2000ff3e0ff */
[----:B------:R-:W-:-:S04]  /*08d0*/  IMAD.WIDE.U32 R16, R25, 0x10, R16 ;  /* 0x0000001019107825 */ /* 0x000fc800078e0010 */
[----:B--2---:R-:W-:Y:S02]  /*08e0*/  IMAD R6, R6, R21, R2 ;  /* 0x0000001506067224 */ /* 0x004fe400078e0202 */
[----:B------:R0:W2:Y:S02]  /*08f0*/  LDG.E R2, desc[UR4][R8.64] ;  /* 0x0000000408027981 */ /* 0x0000a4000c1e1900 */
[----:B---3--:R-:W-:Y:S01]  /*0900*/  IMAD R6, R22, R29, R6 ;  /* 0x0000001d16067224 */ /* 0x008fe200078e0206 */
[----:B------:R-:W-:-:S05]  /*0910*/  IADD3 R22, P2, PT, R12, R18, RZ ;  /* 0x000000120c167210 */ /* 0x000fca0007f5e0ff */
[----:B------:R-:W-:Y:S01]  /*0920*/  IMAD.X R23, R13, 0x1, R19, P2 ;  /* 0x000000010d177824 */ /* 0x000fe200010e0613 */
[----:B------:R-:W-:-:S04]  /*0930*/  IADD3.X R29, PT, PT, R19, UR11, RZ, P1, !PT ;  /* 0x0000000b131d7c10 */ /* 0x000fc80008ffe4ff */
[----:B------:R-:W3:Y:S04]  /*0940*/  LDG.E R22, desc[UR4][R22.64] ;  /* 0x0000000416167981 */ /* 0x000ee8000c1e1900 */
[----:B------:R-:W2:Y:S01]  /*0950*/  LDG.E R29, desc[UR4][R28.64] ;  /* 0x000000041c1d7981 */ /* 0x000ea2000c1e1900 */
[----:B----4-:R-:W-:Y:S01]  /*0960*/  IMAD R5, R5, R20, R6 ;  /* 0x0000001405057224 */ /* 0x010fe200078e0206 */
[C---:B------:R-:W-:Y:S02]  /*0970*/  IADD3 R20, P2, PT, R14.reuse, UR8, RZ ;  /* 0x000000080e147c10 */ /* 0x040fe4000ff5e0ff */
[----:B------:R-:W-:Y:S02]  /*0980*/  IADD3 R6, P1, PT, R14, UR10, RZ ;  /* 0x0000000a0e067c10 */ /* 0x000fe4000ff3e0ff */
[----:B------:R-:W-:-:S02]  /*0990*/  IADD3.X R21, PT, PT, R15, UR9, RZ, P2, !PT ;  /* 0x000000090f157c10 */ /* 0x000fc400097fe4ff */
[----:B0-----:R-:W-:-:S03]  /*09a0*/  IADD3 R8, P2, PT, R10, R18, RZ ;  /* 0x000000120a087210 */ /* 0x001fc60007f5e0ff */
[----:B------:R-:W4:Y:S02]  /*09b0*/  LDG.E R20, desc[UR4][R20.64] ;  /* 0x0000000414147981 */ /* 0x000f24000c1e1900 */
[----:B------:R-:W-:-:S05]  /*09c0*/  IMAD.X R9, R11, 0x1, R19, P2 ;  /* 0x000000010b097824 */ /* 0x000fca00010e0613 */
[----:B------:R-:W3:Y:S01]  /*09d0*/  LDG.E R8, desc[UR4][R8.64] ;  /* 0x0000000408087981 */ /* 0x000ee2000c1e1900 */
[----:B-----5:R-:W-:Y:S01]  /*09e0*/  IMAD R24, R7, R24, R5 ;  /* 0x0000001807187224 */ /* 0x020fe200078e0205 */
[----:B------:R-:W-:Y:S02]  /*09f0*/  IADD3.X R7, PT, PT, R15, UR11, RZ, P1, !PT ;  /* 0x0000000b0f077c10 */ /* 0x000fe40008ffe4ff */
[----:B------:R-:W-:-:S03]  /*0a00*/  IADD3 R26, P1, PT, R16, UR8, RZ ;  /* 0x00000008101a7c10 */ /* 0x000fc6000ff3e0ff */
[----:B------:R0:W4:Y:S01]  /*0a10*/  LDG.E R5, desc[UR4][R6.64] ;  /* 0x0000000406057981 */ /* 0x000122000c1e1900 */
[----:B------:R-:W-:-:S05]  /*0a20*/  IADD3.X R27, PT, PT, R17, UR9, RZ, P1, !PT ;  /* 0x00000009111b7c10 */ /* 0x000fca0008ffe4ff */
[----:B------:R-:W5:Y:S01]  /*0a30*/  LDG.E R26, desc[UR4][R26.64] ;  /* 0x000000041a1a7981 */ /* 0x000f62000c1e1900 */
[----:B0-----:R-:W-:-:S04]  /*0a40*/  IADD3 R6, P1, PT, R16, UR10, RZ ;  /* 0x0000000a10067c10 */ /* 0x001fc8000ff3e0ff */
[----:B------:R-:W-:-:S05]  /*0a50*/  IADD3.X R7, PT, PT, R17, UR11, RZ, P1, !PT ;  /* 0x0000000b11077c10 */ /* 0x000fca0008ffe4ff */
[----:B------:R-:W5:Y:S01]  /*0a60*/  LDG.E R23, desc[UR4][R6.64] ;  /* 0x0000000406177981 */ /* 0x000f62000c1e1900 */
[----:B------:R-:W-:-:S05]  /*0a70*/  VIADD R0, R0, 0x10 ;  /* 0x0000001000007836 */ /* 0x000fca0000000000 */
[----:B------:R-:W-:Y:S01]  /*0a80*/  ISETP.GE.AND P1, PT, R0, -0xc, PT ;  /* 0xfffffff40000780c */ /* 0x000fe20003f26270 */
[----:B------:R-:W-:-:S04]  /*0a90*/  IMAD.WIDE.U32 R14, R25, 0x10, R14 ;  /* 0x00000010190e7825 */ /* 0x000fc800078e000e */
[----:B------:R-:W-:-:S04]  /*0aa0*/  IMAD.WIDE.U32 R16, R25, 0x10, R16 ;  /* 0x0000001019107825 */ /* 0x000fc800078e0010 */
[----:B------:R-:W-:-:S04]  /*0ab0*/  IMAD.WIDE.U32 R18, R25, 0x10, R18 ;  /* 0x0000001019127825 */ /* 0x000fc800078e0012 */
[----:B--2---:R-:W-:-:S04]  /*0ac0*/  IMAD R29, R2, R29, R24 ;  /* 0x0000001d021d7224 */ /* 0x004fc800078e0218 */
[----:B---3--:R-:W-:-:S04]  /*0ad0*/  IMAD R22, R22, R8, R29 ;  /* 0x0000000816167224 */ /* 0x008fc800078e021d */
[----:B----4-:R-:W-:-:S04]  /*0ae0*/  IMAD R5, R20, R5, R22 ;  /* 0x0000000514057224 */ /* 0x010fc800078e0216 */
[----:B-----5:R-:W-:Y:S01]  /*0af0*/  IMAD R2, R26, R23, R5 ;  /* 0x000000171a027224 */ /* 0x020fe200078e0205 */
[----:B------:R-:W-:Y:S06]  /*0b00*/  @!P1 BRA `(.L_x_5) ;  /* 0xfffffff800049947 */ /* 0x000fec000383ffff */
.L_x_4:
[----:B------:R-:W-:Y:S05]  /*0b10*/  BSYNC.RECONVERGENT B2 ;  /* 0x0000000000027941 */ /* 0x000fea0003800200 */
.L_x_3:
[----:B------:R-:W-:Y:S01]  /*0b20*/  IMAD.MOV R5, RZ, RZ, -R0 ;  /* 0x000000ffff057224 */ /* 0x000fe200078e0a00 */
[----:B------:R-:W-:Y:S04]  /*0b30*/  BSSY.RECONVERGENT B2, `(.L_x_6) ;  /* 0x0000044000027945 */ /* 0x000fe80003800200 */
[----:B------:R-:W-:-:S13]  /*0b40*/  ISETP.GT.AND P1, PT, R5, 0x4, PT ;  /* 0x000000040500780c */ /* 0x000fda0003f24270 */
[----:B------:R-:W-:Y:S05]  /*0b50*/  @!P1 BRA `(.L_x_7) ;  /* 0x0000000400049947 */ /* 0x000fea0003800000 */
[----:B------:R-:W0:Y:S01]  /*0b60*/  LDCU.128 UR12, c[0x0][0x380] ;  /* 0x00007000ff0c77ac */ /* 0x000e220008000c00 */
[----:B------:R-:W-:-:S05]  /*0b70*/  IADD3 R20, P1, PT, R12, R18, RZ ;  /* 0x000000120c147210 */ /* 0x000fca0007f3e0ff */
[----:B------:R-:W-:-:S06]  /*0b80*/  IMAD.X R21, R13, 0x1, R19, P1 ;  /* 0x000000010d157824 */ /* 0x000fcc00008e0613 */
[----:B------:R-:W2:Y:S01]  /*0b90*/  LDG.E R21, desc[UR4][R20.64] ;  /* 0x0000000414157981 */ /* 0x000ea2000c1e1900 */
[C---:B0-----:R-:W-:Y:S02]  /*0ba0*/  IADD3 R22, P0, PT, R18.reuse, UR12, RZ ;  /* 0x0000000c12167c10 */ /* 0x041fe4000ff1e0ff */
[----:B------:R-:W-:Y:S02]  /*0bb0*/  IADD3 R8, P1, PT, R18, UR14, RZ ;  /* 0x0000000e12087c10 */ /* 0x000fe4000ff3e0ff */
[C---:B------:R-:W-:Y:S02]  /*0bc0*/  IADD3.X R23, PT, PT, R19.reuse, UR13, RZ, P0, !PT ;  /* 0x0000000d13177c10 */ /* 0x040fe400087fe4ff */
[----:B------:R-:W-:Y:S02]  /*0bd0*/  IADD3 R6, P0, PT, R10, R18, RZ ;  /* 0x000000120a067210 */ /* 0x000fe40007f1e0ff */
[----:B------:R-:W-:Y:S02]  /*0be0*/  IADD3.X R9, PT, PT, R19, UR15, RZ, P1, !PT ;  /* 0x0000000f13097c10 */ /* 0x000fe40008ffe4ff */
[----:B------:R-:W3:Y:S01]  /*0bf0*/  LDG.E R23, desc[UR4][R22.64] ;  /* 0x0000000416177981 */ /* 0x000ee2000c1e1900 */
[----:B------:R-:W-:Y:S01]  /*0c00*/  IMAD.X R7, R11, 0x1, R19, P0 ;  /* 0x000000010b077824 */ /* 0x000fe200000e0613 */
[----:B------:R-:W-:-:S02]  /*0c10*/  IADD3 R26, P1, PT, R14, UR14, RZ ;  /* 0x0000000e0e1a7c10 */ /* 0x000fc4000ff3e0ff */
[----:B------:R0:W3:Y:S01]  /*0c20*/  LDG.E R24, desc[UR4][R8.64] ;  /* 0x0000000408187981 */ /* 0x0000e2000c1e1900 */
[----:B------:R-:W-:Y:S02]  /*0c30*/  IADD3 R28, P0, PT, R14, UR12, RZ ;  /* 0x0000000c0e1c7c10 */ /* 0x000fe4000ff1e0ff */
[C---:B------:R-:W-:Y:S01]  /*0c40*/  IADD3.X R27, PT, PT, R15.reuse, UR15, RZ, P1, !PT ;  /* 0x0000000f0f1b7c10 */ /* 0x040fe20008ffe4ff */
[----:B------:R1:W2:Y:S01]  /*0c50*/  LDG.E R20, desc[UR4][R6.64] ;  /* 0x0000000406147981 */ /* 0x0002a2000c1e1900 */
[----:B------:R-:W-:-:S03]  /*0c60*/  IADD3.X R29, PT, PT, R15, UR13, RZ, P0, !PT ;  /* 0x0000000d0f1d7c10 */ /* 0x000fc600087fe4ff */
[----:B------:R4:W5:Y:S01]  /*0c70*/  LDG.E R22, desc[UR4][R26.64] ;  /* 0x000000041a167981 */ /* 0x000962000c1e1900 */
[----:B0-----:R-:W-:-:S03]  /*0c80*/  IADD3 R8, P1, PT, R16, UR14, RZ ;  /* 0x0000000e10087c10 */ /* 0x001fc6000ff3e0ff */
[----:B------:R0:W5:Y:S01]  /*0c90*/  LDG.E R5, desc[UR4][R28.64] ;  /* 0x000000041c057981 */ /* 0x000162000c1e1900 */
[----:B-1----:R-:W-:Y:S02]  /*0ca0*/  IADD3 R6, P0, PT, R16, UR12, RZ ;  /* 0x0000000c10067c10 */ /* 0x002fe4000ff1e0ff */
[C---:B------:R-:W-:Y:S02]  /*0cb0*/  IADD3.X R9, PT, PT, R17.reuse, UR15, RZ, P1, !PT ;  /* 0x0000000f11097c10 */ /* 0x040fe40008ffe4ff */
[----:B------:R-:W-:-:S04]  /*0cc0*/  IADD3.X R7, PT, PT, R17, UR13, RZ, P0, !PT ;  /* 0x0000000d11077c10 */ /* 0x000fc800087fe4ff */
[----:B------:R1:W5:Y:S04]  /*0cd0*/  LDG.E R9, desc[UR4][R8.64] ;  /* 0x0000000408097981 */ /* 0x000368000c1e1900 */
[----:B------:R-:W5:Y:S01]  /*0ce0*/  LDG.E R6, desc[UR4][R6.64] ;  /* 0x0000000406067981 */ /* 0x000f62000c1e1900 */
[----:B----4-:R-:W-:-:S03]  /*0cf0*/  IMAD.WIDE.U32 R26, R25, 0x10, R18 ;  /* 0x00000010191a7825 */ /* 0x010fc600078e0012 */
[----:B------:R-:W-:-:S04]  /*0d00*/  IADD3 R18, P0, PT, R26, UR12, RZ ;  /* 0x0000000c1a127c10 */ /* 0x000fc8000ff1e0ff */
[----:B------:R-:W-:Y:S01]  /*0d10*/  IADD3.X R19, PT, PT, R27, UR13, RZ, P0, !PT ;  /* 0x0000000d1b137c10 */ /* 0x000fe200087fe4ff */
[----:B------:R-:W-:Y:S01]  /*0d20*/  IMAD.WIDE.U32 R14, R25, 0x10, R14 ;  /* 0x00000010190e7825 */ /* 0x000fe200078e000e */
[----:B0-----:R-:W-:-:S04]  /*0d30*/  IADD3 R28, P1, PT, R26, UR14, RZ ;  /* 0x0000000e1a1c7c10 */ /* 0x001fc8000ff3e0ff */
[----:B------:R-:W-:Y:S02]  /*0d40*/  IADD3.X R29, PT, PT, R27, UR15, RZ, P1, !PT ;  /* 0x0000000f1b1d7c10 */ /* 0x000fe40008ffe4ff */
[----:B-1----:R-:W-:Y:S01]  /*0d50*/  IADD3 R8, P1, PT, R14, UR12, RZ ;  /* 0x0000000c0e087c10 */ /* 0x002fe2000ff3e0ff */
[----:B------:R-:W-:Y:S02]  /*0d60*/  IMAD.WIDE.U32 R16, R25, 0x10, R16 ;  /* 0x0000001019107825 */ /* 0x000fe400078e0010 */
[----:B------:R-:W4:Y:S02]  /*0d70*/  LDG.E R28, desc[UR4][R28.64] ;  /* 0x000000041c1c7981 */ /* 0x000f24000c1e1900 */
[----:B---3--:R-:W-:Y:S02]  /*0d80*/  IMAD R2, R23, R24, R2 ;  /* 0x0000001817027224 */ /* 0x008fe400078e0202 */
[----:B------:R0:W4:Y:S02]  /*0d90*/  LDG.E R23, desc[UR4][R18.64] ;  /* 0x0000000412177981 */ /* 0x000124000c1e1900 */
[----:B--2---:R-:W-:Y:S01]  /*0da0*/  IMAD R2, R21, R20, R2 ;  /* 0x0000001415027224 */ /* 0x004fe200078e0202 */
[----:B------:R-:W-:-:S05]  /*0db0*/  IADD3 R20, P0, PT, R12, R26, RZ ;  /* 0x0000001a0c147210 */ /* 0x000fca0007f1e0ff */
[----:B------:R-:W-:Y:S01]  /*0dc0*/  IMAD.X R21, R13, 0x1, R27, P0 ;  /* 0x000000010d157824 */ /* 0x000fe200000e061b */
[----:B0-----:R-:W-:Y:S01]  /*0dd0*/  IADD3 R18, P0, PT, R10, R26, RZ ;  /* 0x0000001a0a127210 */ /* 0x001fe20007f1e0ff */
[----:B-----5:R-:W-:-:S03]  /*0de0*/  IMAD R2, R5, R22, R2 ;  /* 0x0000001605027224 */ /* 0x020fc600078e0202 */
[----:B------:R-:W2:Y:S01]  /*0df0*/  LDG.E R20, desc[UR4][R20.64] ;  /* 0x0000000414147981 */ /* 0x000ea2000c1e1900 */
[----:B------:R-:W-:-:S06]  /*0e00*/  IMAD.X R19, R11, 0x1, R27, P0 ;  /* 0x000000010b137824 */ /* 0x000fcc00000e061b */
[----:B------:R-:W2:Y:S01]  /*0e10*/  LDG.E R19, desc[UR4][R18.64] ;  /* 0x0000000412137981 */ /* 0x000ea2000c1e1900 */
[----:B------:R-:W-:Y:S01]  /*0e20*/  IMAD R2, R6, R9, R2 ;  /* 0x0000000906027224 */ /* 0x000fe200078e0202 */
[----:B------:R-:W-:Y:S02]  /*0e30*/  IADD3 R6, P0, PT, R14, UR14, RZ ;  /* 0x0000000e0e067c10 */ /* 0x000fe4000ff1e0ff */
[C---:B------:R-:W-:Y:S02]  /*0e40*/  IADD3.X R9, PT, PT, R15.reuse, UR13, RZ, P1, !PT ;  /* 0x0000000d0f097c10 */ /* 0x040fe40008ffe4ff */
[----:B------:R-:W-:-:S03]  /*0e50*/  IADD3.X R7, PT, PT, R15, UR15, RZ, P0, !PT ;  /* 0x0000000f0f077c10 */ /* 0x000fc600087fe4ff */
[----:B------:R0:W3:Y:S04]  /*0e60*/  LDG.E R5, desc[UR4][R8.64] ;  /* 0x0000000408057981 */ /* 0x0000e8000c1e1900 */
[----:B------:R1:W3:Y:S01]  /*0e70*/  LDG.E R22, desc[UR4][R6.64] ;  /* 0x0000000406167981 */ /* 0x0002e2000c1e1900 */
[C---:B0-----:R-:W-:Y:S02]  /*0e80*/  IADD3 R8, P0, PT, R16.reuse, UR12, RZ ;  /* 0x0000000c10087c10 */ /* 0x041fe4000ff1e0ff */
[----:B-1----:R-:W-:Y:S02]  /*0e90*/  IADD3 R6, P1, PT, R16, UR14, RZ ;  /* 0x0000000e10067c10 */ /* 0x002fe4000ff3e0ff */
[C---:B------:R-:W-:Y:S02]  /*0ea0*/  IADD3.X R9, PT, PT, R17.reuse, UR13, RZ, P0, !PT ;  /* 0x0000000d11097c10 */ /* 0x040fe400087fe4ff */
[----:B------:R-:W-:-:S03]  /*0eb0*/  IADD3.X R7, PT, PT, R17, UR15, RZ, P1, !PT ;  /* 0x0000000f11077c10 */ /* 0x000fc60008ffe4ff */
[----:B------:R-:W5:Y:S04]  /*0ec0*/  LDG.E R21, desc[UR4][R8.64] ;  /* 0x0000000408157981 */ /* 0x000f68000c1e1900 */
[----:B------:R-:W5:Y:S01]  /*0ed0*/  LDG.E R24, desc[UR4][R6.64] ;  /* 0x0000000406187981 */ /* 0x000f62000c1e1900 */
[----:B------:R-:W-:Y:S01]  /*0ee0*/  PLOP3.LUT P0, PT, PT, PT, PT, 0x8, 0x80 ;  /* 0x000000000080781c */ /* 0x000fe20003f0e170 */
[----:B------:R-:W-:Y:S02]  /*0ef0*/  VIADD R0, R0, 0x8 ;  /* 0x0000000800007836 */ /* 0x000fe40000000000 */
[----:B------:R-:W-:-:S04]  /*0f00*/  IMAD.WIDE.U32 R14, R25, 0x10, R14 ;  /* 0x00000010190e7825 */ /* 0x000fc800078e000e */
[----:B------:R-:W-:-:S04]  /*0f10*/  IMAD.WIDE.U32 R16, R25, 0x10, R16 ;  /* 0x0000001019107825 */ /* 0x000fc800078e0010 */
[----:B----4-:R-:W-:-:S04]  /*0f20*/  IMAD R2, R23, R28, R2 ;  /* 0x0000001c17027224 */ /* 0x010fc800078e0202 */
[----:B--2---:R-:W-:Y:S02]  /*0f30*/  IMAD R2, R20, R19, R2 ;  /* 0x0000001314027224 */ /* 0x004fe400078e0202 */
[----:B------:R-:W-:-:S04]  /*0f40*/  IMAD.WIDE.U32 R18, R25, 0x10, R26 ;  /* 0x0000001019127825 */ /* 0x000fc800078e001a */
[----:B---3--:R-:W-:-:S04]  /*0f50*/  IMAD R2, R5, R22, R2 ;  /* 0x0000001605027224 */ /* 0x008fc800078e0202 */
[----:B-----5:R-:W-:-:S07]  /*0f60*/  IMAD R2, R21, R24, R2 ;  /* 0x0000001815027224 */ /* 0x020fce00078e0202 */
.L_x_7:
[----:B------:R-:W-:Y:S05]  /*0f70*/  BSYNC.RECONVERGENT B2 ;  /* 0x0000000000027941 */ /* 0x000fea0003800200 */
.L_x_6:
[----:B------:R-:W-:-:S13]  /*0f80*/  ISETP.NE.OR P0, PT, R0, RZ, P0 ;  /* 0x000000ff0000720c */ /* 0x000fda0000705670 */
[----:B------:R-:W-:Y:S05]  /*0f90*/  @!P0 BREAK.RELIABLE B0 ;  /* 0x0000000000008942 */ /* 0x000fea0003800100 */
[----:B------:R-:W-:Y:S05]  /*0fa0*/  @!P0 BRA `(.L_x_8) ;  /* 0x00000000008c8947 */ /* 0x000fea0003800000 */
.L_x_2:
[----:B------:R-:W-:Y:S05]  /*0fb0*/  BSYNC.RELIABLE B0 ;  /* 0x0000000000007941 */ /* 0x000fea0003800100 */
.L_x_1:
        /* <DEDUP_REMOVED lines=8> */
[C---:B------:R-:W-:Y:S01]  /*1040*/  IADD3 R6, P0, PT, R14.reuse, UR16, RZ ;  /* 0x000000100e067c10 */ /* 0x040fe2000ff1e0ff */
[----:B------:R-:W-:Y:S01]  /*1050*/  IMAD.X R9, R11, 0x1, R19, P1 ;  /* 0x000000010b097824 */ /* 0x000fe200008e0613 */
[----:B------:R-:W-:Y:S01]  /*1060*/  IADD3 R22, P1, PT, R14, UR18, RZ ;  /* 0x000000120e167c10 */ /* 0x000fe2000ff3e0ff */
[----:B------:R1:W2:Y:S01]  /*1070*/  LDG.E R24, desc[UR4][R28.64] ;  /* 0x000000041c187981 */ /* 0x0002a2000c1e1900 */
[C---:B------:R-:W-:Y:S02]  /*1080*/  IADD3.X R7, PT, PT, R15.reuse, UR17, RZ, P0, !PT ;  /* 0x000000110f077c10 */ /* 0x040fe400087fe4ff */
[----:B------:R-:W-:Y:S01]  /*1090*/  IADD3.X R23, PT, PT, R15, UR19, RZ, P1, !PT ;  /* 0x000000130f177c10 */ /* 0x000fe20008ffe4ff */
[----:B------:R-:W3:Y:S01]  /*10a0*/  LDG.E R20, desc[UR4][R20.64] ;  /* 0x0000000414147981 */ /* 0x000ee2000c1e1900 */
[----:B0-----:R-:W-:-:S03]  /*10b0*/  IADD3 R26, P0, PT, R16, UR16, RZ ;  /* 0x00000010101a7c10 */ /* 0x001fc6000ff1e0ff */
[----:B------:R-:W3:Y:S01]  /*10c0*/  LDG.E R9, desc[UR4][R8.64] ;  /* 0x0000000408097981 */ /* 0x000ee2000c1e1900 */
[----:B-1----:R-:W-:Y:S02]  /*10d0*/  IADD3 R28, P1, PT, R16, UR18, RZ ;  /* 0x00000012101c7c10 */ /* 0x002fe4000ff3e0ff */
[C---:B------:R-:W-:Y:S01]  /*10e0*/  IADD3.X R27, PT, PT, R17.reuse, UR17, RZ, P0, !PT ;  /* 0x00000011111b7c10 */ /* 0x040fe200087fe4ff */
[----:B------:R-:W4:Y:S01]  /*10f0*/  LDG.E R6, desc[UR4][R6.64] ;  /* 0x0000000406067981 */ /* 0x000f22000c1e1900 */
[----:B------:R-:W-:-:S03]  /*1100*/  IADD3.X R29, PT, PT, R17, UR19, RZ, P1, !PT ;  /* 0x00000013111d7c10 */ /* 0x000fc60008ffe4ff */
[----:B------:R-:W4:Y:S04]  /*1110*/  LDG.E R23, desc[UR4][R22.64] ;  /* 0x0000000416177981 */ /* 0x000f28000c1e1900 */
[----:B------:R-:W5:Y:S04]  /*1120*/  LDG.E R26, desc[UR4][R26.64] ;  /* 0x000000041a1a7981 */ /* 0x000f68000c1e1900 */
[----:B------:R-:W5:Y:S01]  /*1130*/  LDG.E R28, desc[UR4][R28.64] ;  /* 0x000000041c1c7981 */ /* 0x000f62000c1e1900 */
[----:B------:R-:W-:Y:S02]  /*1140*/  VIADD R0, R0, 0x4 ;  /* 0x0000000400007836 */ /* 0x000fe40000000000 */
[----:B------:R-:W-:-:S03]  /*1150*/  IMAD.WIDE.U32 R18, R25, 0x10, R18 ;  /* 0x0000001019127825 */ /* 0x000fc600078e0012 */
[----:B------:R-:W-:Y:S01]  /*1160*/  ISETP.NE.AND P0, PT, R0, RZ, PT ;  /* 0x000000ff0000720c */ /* 0x000fe20003f05270 */
[----:B------:R-:W-:-:S04]  /*1170*/  IMAD.WIDE.U32 R14, R25, 0x10, R14 ;  /* 0x00000010190e7825 */ /* 0x000fc800078e000e */
[----:B------:R-:W-:-:S04]  /*1180*/  IMAD.WIDE.U32 R16, R25, 0x10, R16 ;  /* 0x0000001019107825 */ /* 0x000fc800078e0010 */
[----:B--2---:R-:W-:-:S04]  /*1190*/  IMAD R5, R5, R24, R2 ;  /* 0x0000001805057224 */ /* 0x004fc800078e0202 */
[----:B---3--:R-:W-:-:S04]  /*11a0*/  IMAD R5, R20, R9, R5 ;  /* 0x0000000914057224 */ /* 0x008fc800078e0205 */
[----:B----4-:R-:W-:-:S04]  /*11b0*/  IMAD R5, R6, R23, R5 ;  /* 0x0000001706057224 */ /* 0x010fc800078e0205 */
[----:B-----5:R-:W-:Y:S01]  /*11c0*/  IMAD R2, R26, R28, R5 ;  /* 0x0000001c1a027224 */ /* 0x020fe200078e0205 */
[----:B------:R-:W-:Y:S06]  /*11d0*/  @P0 BRA `(.L_x_1) ;  /* 0xfffffffc00780947 */ /* 0x000fec000383ffff */
.L_x_8:
[----:B------:R-:W-:Y:S05]  /*11e0*/  BSYNC.RECONVERGENT B1 ;  /* 0x0000000000017941 */ /* 0x000fea0003800200 */
.L_x_0:
[----:B------:R-:W-:Y:S05]  /*11f0*/  WARPSYNC.ALL ;  /* 0x0000000000007948 */ /* 0x000fea0003800000 */
[----:B------:R-:W0:Y:S01]  /*1200*/  LDC.64 R6, c[0x0][0x390] ;  /* 0x0000e400ff067b82 */ /* 0x000e220000000a00 */
[----:B------:R-:W-:Y:S01]  /*1210*/  ISETP.NE.AND P0, PT, R4, RZ, PT ;  /* 0x000000ff0400720c */ /* 0x000fe20003f05270 */
[----:B------:R-:W1:Y:S01]  /*1220*/  LDCU.128 UR8, c[0x0][0x380] ;  /* 0x00007000ff0877ac */ /* 0x000e620008000c00 */
[----:B------:R-:W-:Y:S01]  /*1230*/  BSSY.RECONVERGENT B1, `(.L_x_9) ;  /* 0x000000f000017945 */ /* 0x000fe20003800200 */
[----:B0-----:R-:W-:-:S10]  /*1240*/  IMAD.WIDE.U32 R6, R3, 0x4, R6 ;  /* 0x0000000403067825 */ /* 0x001fd400078e0006 */
[----:B-1----:R-:W-:Y:S05]  /*1250*/  @!P0 BRA `(.L_x_10) ;  /* 0x0000000000308947 */ /* 0x002fea0003800000 */
[----:B------:R-:W-:-:S07]  /*1260*/  IMAD.MOV R0, RZ, RZ, -R4 ;  /* 0x000000ffff007224 */ /* 0x000fce00078e0a04 */
.L_x_11:
[C---:B------:R-:W-:Y:S02]  /*1270*/  IADD3 R4, P0, PT, R18.reuse, UR8, RZ ;  /* 0x0000000812047c10 */ /* 0x040fe4000ff1e0ff */
[----:B------:R-:W-:Y:S02]  /*1280*/  IADD3 R8, P1, PT, R18, UR10, RZ ;  /* 0x0000000a12087c10 */ /* 0x000fe4000ff3e0ff */
[C---:B------:R-:W-:Y:S02]  /*1290*/  IADD3.X R5, PT, PT, R19.reuse, UR9, RZ, P0, !PT ;  /* 0x0000000913057c10 */ /* 0x040fe400087fe4ff */
[----:B------:R-:W-:-:S04]  /*12a0*/  IADD3.X R9, PT, PT, R19, UR11, RZ, P1, !PT ;  /* 0x0000000b13097c10 */ /* 0x000fc80008ffe4ff */
[----:B------:R-:W2:Y:S04]  /*12b0*/  LDG.E R5, desc[UR4][R4.64] ;  /* 0x0000000404057981 */ /* 0x000ea8000c1e1900 */
[----:B------:R-:W2:Y:S01]  /*12c0*/  LDG.E R8, desc[UR4][R8.64] ;  /* 0x0000000408087981 */ /* 0x000ea2000c1e1900 */
[----:B------:R-:W-:Y:S02]  /*12d0*/  VIADD R0, R0, 0x1 ;  /* 0x0000000100007836 */ /* 0x000fe40000000000 */
[----:B------:R-:W-:-:S03]  /*12e0*/  IMAD.WIDE.U32 R18, R25, 0x4, R18 ;  /* 0x0000000419127825 */ /* 0x000fc600078e0012 */
[----:B------:R-:W-:Y:S01]  /*12f0*/  ISETP.NE.AND P0, PT, R0, RZ, PT ;  /* 0x000000ff0000720c */ /* 0x000fe20003f05270 */
[----:B--2---:R-:W-:-:S12]  /*1300*/  IMAD R2, R5, R8, R2 ;  /* 0x0000000805027224 */ /* 0x004fd800078e0202 */
[----:B------:R-:W-:Y:S05]  /*1310*/  @P0 BRA `(.L_x_11) ;  /* 0xfffffffc00d40947 */ /* 0x000fea000383ffff */
.L_x_10:
[----:B------:R-:W-:Y:S05]  /*1320*/  BSYNC.RECONVERGENT B1 ;  /* 0x0000000000017941 */ /* 0x000fea0003800200 */
.L_x_9:
[----:B------:R-:W-:Y:S01]  /*1330*/  ISETP.GE.U32.AND P0, PT, R25, 0x2, PT ;  /* 0x000000021900780c */ /* 0x000fe20003f06070 */
[----:B------:R0:W-:Y:S01]  /*1340*/  STG.E desc[UR4][R6.64], R2 ;  /* 0x0000000206007986 */ /* 0x0001e2000c101904 */
[----:B------:R-:W-:Y:S11]  /*1350*/  BAR.SYNC.DEFER_BLOCKING 0x0 ;  /* 0x0000000000007b1d */ /* 0x000ff60000010000 */
[----:B0-----:R-:W-:Y:S05]  /*1360*/  @!P0 BRA `(.L_x_12) ;  /* 0x0000000000388947 */ /* 0x001fea0003800000 */
.L_x_15:
[----:B------:R-:W-:Y:S01]  /*1370*/  SHF.R.U32.HI R0, RZ, 0x1, R25 ;  /* 0x00000001ff007819 */ /* 0x000fe20000011619 */
[----:B------:R-:W-:Y:S03]  /*1380*/  BSSY.RECONVERGENT B1, `(.L_x_13) ;  /* 0x0000008000017945 */ /* 0x000fe60003800200 */
[----:B------:R-:W-:-:S13]  /*1390*/  ISETP.GE.U32.AND P0, PT, R3, R0, PT ;  /* 0x000000000300720c */ /* 0x000fda0003f06070 */
[----:B0-----:R-:W-:Y:S05]  /*13a0*/  @P0 BRA `(.L_x_14) ;  /* 0x0000000000140947 */ /* 0x001fea0003800000 */
[----:B------:R-:W-:Y:S01]  /*13b0*/  IMAD.WIDE.U32 R4, R0, 0x4, R6 ;  /* 0x0000000400047825 */ /* 0x000fe200078e0006 */
[----:B------:R-:W2:Y:S05]  /*13c0*/  LDG.E R9, desc[UR4][R6.64] ;  /* 0x0000000406097981 */ /* 0x000eaa000c1e1900 */
[----:B------:R-:W2:Y:S02]  /*13d0*/  LDG.E R4, desc[UR4][R4.64] ;  /* 0x0000000404047981 */ /* 0x000ea4000c1e1900 */
[----:B--2---:R-:W-:-:S05]  /*13e0*/  IMAD.IADD R9, R4, 0x1, R9 ;  /* 0x0000000104097824 */ /* 0x004fca00078e0209 */
[----:B------:R0:W-:Y:S02]  /*13f0*/  STG.E desc[UR4][R6.64], R9 ;  /* 0x0000000906007986 */ /* 0x0001e4000c101904 */
.L_x_14:
[----:B------:R-:W-:Y:S05]  /*1400*/  BSYNC.RECONVERGENT B1 ;  /* 0x0000000000017941 */ /* 0x000fea0003800200 */
.L_x_13:
[----:B------:R-:W-:Y:S01]  /*1410*/  BAR.SYNC.DEFER_BLOCKING 0x0 ;  /* 0x0000000000007b1d */ /* 0x000fe20000010000 */
[----:B------:R-:W-:Y:S01]  /*1420*/  ISETP.GT.U32.AND P0, PT, R25, 0x3, PT ;  /* 0x000000031900780c */ /* 0x000fe20003f04070 */
[----:B------:R-:W-:-:S12]  /*1430*/  IMAD.MOV.U32 R25, RZ, RZ, R0 ;  /* 0x000000ffff197224 */ /* 0x000fd800078e0000 */
[----:B------:R-:W-:Y:S05]  /*1440*/  @P0 BRA `(.L_x_15) ;  /* 0xfffffffc00c80947 */ /* 0x000fea000383ffff */
.L_x_12:
[----:B------:R-:W-:-:S13]  /*1450*/  ISETP.NE.AND P0, PT, R3, RZ, PT ;  /* 0x000000ff0300720c */ /* 0x000fda0003f05270 */
[----:B------:R-:W-:Y:S05]  /*1460*/  @P0 EXIT ;  /* 0x000000000000094d */ /* 0x000fea0003800000 */
[----:B------:R-:W1:Y:S02]  /*1470*/  LDC.64 R2, c[0x0][0x390] ;  /* 0x0000e400ff027b82 */ /* 0x000e640000000a00 */
[----:B-1----:R-:W2:Y:S06]  /*1480*/  LDG.E R3, desc[UR4][R2.64] ;  /* 0x0000000402037981 */ /* 0x002eac000c1e1900 */
[----:B------:R-:W2:Y:S02]  /*1490*/  LDC.64 R4, c[0x0][0x398] ;  /* 0x0000e600ff047b82 */ /* 0x000ea40000000a00 */
[----:B--2---:R-:W-:Y:S01]  /*14a0*/  STG.E desc[UR4][R4.64], R3 ;  /* 0x0000000304007986 */ /* 0x004fe2000c101904 */
[----:B------:R-:W-:Y:S05]  /*14b0*/  EXIT ;  /* 0x000000000000794d */ /* 0x000fea0003800000 */
.L_x_16:
[----:B------:R-:W-:-:S00]  /*14c0*/  BRA `(.L_x_16) ;  /* 0xfffffffc00fc7947 */ /* 0x000fc0000383ffff */
[----:B------:R-:W-:-:S00]  /*14d0*/  NOP ;  /* 0x0000000000007918 */ /* 0x000fc00000000000 */
        /* <DEDUP_REMOVED lines=10> */
.L_x_17:


//--------------------- .nv.shared.reserved.0     --------------------------
	.section	.nv.shared.reserved.0,"aw",@nobits
	.weak		__nv_reservedSMEM_offset_0_alias
	.size		__nv_reservedSMEM_offset_0_alias, 0, 64
	.other		__nv_reservedSMEM_offset_0_alias,@"STO_CUDA_RESERVED_SHARED STV_DEFAULT"
__nv_reservedSMEM_offset_0_alias:
	.zero		0
	.zero		64


//--------------------- .nv.constant0._Z3dotPiS_S_S_ --------------------------
	.section	.nv.constant0._Z3dotPiS_S_S_,"a",@progbits
	.sectionflags	@""
	.align	4
.nv.constant0._Z3dotPiS_S_S_:
	.zero		928


//--------------------- SYMBOLS --------------------------

	.type		.nv.reservedSmem.offset0,@object
	.size		.nv.reservedSmem.offset0,0x4
